//
// Generated by NVIDIA NVVM Compiler
//
// Compiler Build ID: CL-36424714
// Cuda compilation tools, release 13.0, V13.0.88
// Based on NVVM 20.0.0
//

.version 9.0
.target sm_100
.address_size 64

	// .globl	_Z4add1PiS_S_i

.visible .entry _Z4add1PiS_S_i(
	.param .u64 .ptr .align 1 _Z4add1PiS_S_i_param_0,
	.param .u64 .ptr .align 1 _Z4add1PiS_S_i_param_1,
	.param .u64 .ptr .align 1 _Z4add1PiS_S_i_param_2,
	.param .u32 _Z4add1PiS_S_i_param_3
)
{
	.reg .pred 	%p<2>;
	.reg .b32 	%r<6>;
	.reg .b64 	%rd<11>;

	ld.param.u64 	%rd1, [_Z4add1PiS_S_i_param_0];
	ld.param.u64 	%rd2, [_Z4add1PiS_S_i_param_1];
	ld.param.u64 	%rd3, [_Z4add1PiS_S_i_param_2];
	ld.param.u32 	%r2, [_Z4add1PiS_S_i_param_3];
	mov.u32 	%r1, %tid.x;
	setp.ge.s32 	%p1, %r1, %r2;
	@%p1 bra 	$L__BB0_2;
	cvta.to.global.u64 	%rd4, %rd2;
	cvta.to.global.u64 	%rd5, %rd1;
	cvta.to.global.u64 	%rd6, %rd3;
	mul.wide.u32 	%rd7, %r1, 4;
	add.s64 	%rd8, %rd4, %rd7;
	ld.global.u32 	%r3, [%rd8];
	add.s64 	%rd9, %rd5, %rd7;
	ld.global.u32 	%r4, [%rd9];
	add.s32 	%r5, %r4, %r3;
	add.s64 	%rd10, %rd6, %rd7;
	st.global.u32 	[%rd10], %r5;
$L__BB0_2:
	ret;

}


// ===== COMPILED SASS (sm_100) =====

	.target	sm_100

	.elftype	@"ET_EXEC"


//--------------------- .note.nv.tkinfo           --------------------------
	.section	.note.nv.tkinfo,"",@"SHT_NOTE"
	.sectionflags	@"SHF_NOTE_NV_TKINFO"
	.tkinfo
        /*0018*/ 	.word	0x00000002
        /*0030*/ 	.string	""
        /*0030*/ 	.string	"ptxas"
        /*0030*/ 	.string	"Cuda compilation tools, release 13.0, V13.0.88"
        /*0030*/ 	.string	"Build cuda_13.0.r13.0/compiler.36424714_0"
        /*0030*/ 	.string	"-arch sm_100 -m 64 "



//--------------------- .note.nv.cuinfo           --------------------------
	.section	.note.nv.cuinfo,"",@"SHT_NOTE"
	.sectionflags	@"SHF_NOTE_NV_CUINFO"
        /*0018*/ 	.short	0x0002
        /*001a*/ 	.short	0x0064
        /*001c*/ 	.short	0x0082
	.zero		2


//--------------------- .nv.info                  --------------------------
	.section	.nv.info,"",@"SHT_CUDA_INFO"
	.align	4


	//----- nvinfo : EIATTR_REGCOUNT
	.align		4
        /*0000*/ 	.byte	0x04, 0x2f
        /*0002*/ 	.short	(.L_1 - .L_0)
	.align		4
.L_0:
        /*0004*/ 	.word	index@(_Z4add1PiS_S_i)
        /*0008*/ 	.word	0x0000000c


	//----- nvinfo : EIATTR_FRAME_SIZE
	.align		4
.L_1:
        /*000c*/ 	.byte	0x04, 0x11
        /*000e*/ 	.short	(.L_3 - .L_2)
	.align		4
.L_2:
        /*0010*/ 	.word	index@(_Z4add1PiS_S_i)
        /*0014*/ 	.word	0x00000000


	//----- nvinfo : EIATTR_MIN_STACK_SIZE
	.align		4
.L_3:
        /*0018*/ 	.byte	0x04, 0x12
        /*001a*/ 	.short	(.L_5 - .L_4)
	.align		4
.L_4:
        /*001c*/ 	.word	index@(_Z4add1PiS_S_i)
        /*0020*/ 	.word	0x00000000
.L_5:


//--------------------- .nv.compat                --------------------------
	.section	.nv.compat,"",@"SHT_CUDA_COMPAT_INFO"
	.align	4
        /*0000*/ 	.byte	0x02, 0x09, 0x00, 0x00, 0x02, 0x02, 0x01, 0x00, 0x02, 0x05, 0x05, 0x00, 0x03, 0x07, 0x01, 0x01
        /*0010*/ 	.byte	0x02, 0x03, 0x00, 0x00, 0x02, 0x06, 0x01, 0x00, 0x04, 0x0b, 0x08, 0x00, 0x09, 0x00, 0x00, 0x00
        /*0020*/ 	.byte	0x00, 0x00, 0x00, 0x00


//--------------------- .nv.info._Z4add1PiS_S_i   --------------------------
	.section	.nv.info._Z4add1PiS_S_i,"",@"SHT_CUDA_INFO"
	.sectionflags	@""
	.align	4


	//----- nvinfo : EIATTR_CUDA_API_VERSION
	.align		4
        /*0000*/ 	.byte	0x04, 0x37
        /*0002*/ 	.short	(.L_7 - .L_6)
.L_6:
        /*0004*/ 	.word	0x00000082


	//----- nvinfo : EIATTR_KPARAM_INFO
	.align		4
.L_7:
        /*0008*/ 	.byte	0x04, 0x17
        /*000a*/ 	.short	(.L_9 - .L_8)
.L_8:
        /*000c*/ 	.word	0x00000000
        /*0010*/ 	.short	0x0003
        /*0012*/ 	.short	0x0018
        /*0014*/ 	.byte	0x00, 0xf0, 0x11, 0x00


	//----- nvinfo : EIATTR_KPARAM_INFO
	.align		4
.L_9:
        /*0018*/ 	.byte	0x04, 0x17
        /*001a*/ 	.short	(.L_11 - .L_10)
.L_10:
        /*001c*/ 	.word	0x00000000
        /*0020*/ 	.short	0x0002
        /*0022*/ 	.short	0x0010
        /*0024*/ 	.byte	0x00, 0xf5, 0x21, 0x00


	//----- nvinfo : EIATTR_KPARAM_INFO
	.align		4
.L_11:
        /*0028*/ 	.byte	0x04, 0x17
        /*002a*/ 	.short	(.L_13 - .L_12)
.L_12:
        /*002c*/ 	.word	0x00000000
        /*0030*/ 	.short	0x0001
        /*0032*/ 	.short	0x0008
        /*0034*/ 	.byte	0x00, 0xf5, 0x21, 0x00


	//----- nvinfo : EIATTR_KPARAM_INFO
	.align		4
.L_13:
        /*0038*/ 	.byte	0x04, 0x17
        /*003a*/ 	.short	(.L_15 - .L_14)
.L_14:
        /*003c*/ 	.word	0x00000000
        /*0040*/ 	.short	0x0000
        /*0042*/ 	.short	0x0000
        /*0044*/ 	.byte	0x00, 0xf5, 0x21, 0x00


	//----- nvinfo : EIATTR_SPARSE_MMA_MASK
	.align		4
.L_15:
        /*0048*/ 	.byte	0x03, 0x50
        /*004a*/ 	.short	0x0000


	//----- nvinfo : EIATTR_MAXREG_COUNT
	.align		4
        /*004c*/ 	.byte	0x03, 0x1b
        /*004e*/ 	.short	0x00ff


	//----- nvinfo : EIATTR_MERCURY_ISA_VERSION
	.align		4
        /*0050*/ 	.byte	0x03, 0x5f
        /*0052*/ 	.short	0x0101


	//----- nvinfo : EIATTR_VRC_CTA_INIT_COUNT
	.align		4
        /*0054*/ 	.byte	0x02, 0x4a
	.zero		1
	.zero		1


	//----- nvinfo : EIATTR_EXIT_INSTR_OFFSETS
	.align		4
        /*0058*/ 	.byte	0x04, 0x1c
        /*005a*/ 	.short	(.L_17 - .L_16)


	//   ....[0]....
.L_16:
        /*005c*/ 	.word	0x00000040


	//   ....[1]....
        /*0060*/ 	.word	0x00000100


	//----- nvinfo : EIATTR_CBANK_PARAM_SIZE
	.align		4
.L_17:
        /*0064*/ 	.byte	0x03, 0x19
        /*0066*/ 	.short	0x001c


	//----- nvinfo : EIATTR_PARAM_CBANK
	.align		4
        /*0068*/ 	.byte	0x04, 0x0a
        /*006a*/ 	.short	(.L_19 - .L_18)
	.align		4
.L_18:
        /*006c*/ 	.word	index@(.nv.constant0._Z4add1PiS_S_i)
        /*0070*/ 	.short	0x0380
        /*0072*/ 	.short	0x001c


	//----- nvinfo : EIATTR_SW_WAR
	.align		4
.L_19:
        /*0074*/ 	.byte	0x04, 0x36
        /*0076*/ 	.short	(.L_21 - .L_20)
.L_20:
        /*0078*/ 	.word	0x00000008
.L_21:


//--------------------- .nv.callgraph             --------------------------
	.section	.nv.callgraph,"",@"SHT_CUDA_CALLGRAPH"
	.align	4
	.sectionentsize	8
	.align		4
        /*0000*/ 	.word	0x00000000
	.align		4
        /*0004*/ 	.word	0xffffffff
	.align		4
        /*0008*/ 	.word	0x00000000
	.align		4
        /*000c*/ 	.word	0xfffffffe
	.align		4
        /*0010*/ 	.word	0x00000000
	.align		4
        /*0014*/ 	.word	0xfffffffd
	.align		4
        /*0018*/ 	.word	0x00000000
	.align		4
        /*001c*/ 	.word	0xfffffffc


//--------------------- .text._Z4add1PiS_S_i      --------------------------
	.section	.text._Z4add1PiS_S_i,"ax",@progbits
	.align	128
        .global         _Z4add1PiS_S_i
        .type           _Z4add1PiS_S_i,@function
        .size           _Z4add1PiS_S_i,(.L_x_1 - _Z4add1PiS_S_i)
        .other          _Z4add1PiS_S_i,@"STO_CUDA_ENTRY STV_DEFAULT"
_Z4add1PiS_S_i:
.text._Z4add1PiS_S_i:
[----:B------:R-:W-:Y:S01]  /*0000*/  LDC R1, c[0x0][0x37c] ;  /* 0x0000df00ff017b82 */ /* 0x000fe20000000800 */
[----:B------:R-:W0:Y:S01]  /*0010*/  S2R R9, SR_TID.X ;  /* 0x0000000000097919 */ /* 0x000e220000002100 */
[----:B------:R-:W0:Y:S02]  /*0020*/  LDCU UR4, c[0x0][0x398] ;  /* 0x00007300ff0477ac */ /* 0x000e240008000800 */
[----:B0-----:R-:W-:-:S13]  /*0030*/  ISETP.GE.AND P0, PT, R9, UR4, PT ;  /* 0x0000000409007c0c */ /* 0x001fda000bf06270 */
[----:B------:R-:W-:Y:S05]  /*0040*/  @P0 EXIT ;  /* 0x000000000000094d */ /* 0x000fea0003800000 */
[----:B------:R-:W0:Y:S01]  /*0050*/  LDC.64 R2, c[0x0][0x388] ;  /* 0x0000e200ff027b82 */ /* 0x000e220000000a00 */
[----:B------:R-:W1:Y:S07]  /*0060*/  LDCU.64 UR4, c[0x0][0x358] ;  /* 0x00006b00ff0477ac */ /* 0x000e6e0008000a00 */
[----:B------:R-:W2:Y:S08]  /*0070*/  LDC.64 R4, c[0x0][0x380] ;  /* 0x0000e000ff047b82 */ /* 0x000eb00000000a00 */
[----:B------:R-:W3:Y:S01]  /*0080*/  LDC.64 R6, c[0x0][0x390] ;  /* 0x0000e400ff067b82 */ /* 0x000ee20000000a00 */
[----:B0-----:R-:W-:-:S06]  /*0090*/  IMAD.WIDE.U32 R2, R9, 0x4, R2 ;  /* 0x0000000409027825 */ /* 0x001fcc00078e0002 */
[----:B-1----:R-:W4:Y:S01]  /*00a0*/  LDG.E R2, desc[UR4][R2.64] ;  /* 0x0000000402027981 */ /* 0x002f22000c1e1900 */
[----:B--2---:R-:W-:-:S06]  /*00b0*/  IMAD.WIDE.U32 R4, R9, 0x4, R4 ;  /* 0x0000000409047825 */ /* 0x004fcc00078e0004 */
[----:B------:R-:W4:Y:S01]  /*00c0*/  LDG.E R5, desc[UR4][R4.64] ;  /* 0x0000000404057981 */ /* 0x000f22000c1e1900 */
[----:B---3--:R-:W-:Y:S01]  /*00d0*/  IMAD.WIDE.U32 R6, R9, 0x4, R6 ;  /* 0x0000000409067825 */ /* 0x008fe200078e0006 */
[----:B----4-:R-:W-:-:S05]  /*00e0*/  IADD3 R9, PT, PT, R2, R5, RZ ;  /* 0x0000000502097210 */ /* 0x010fca0007ffe0ff */
[----:B------:R-:W-:Y:S01]  /*00f0*/  STG.E desc[UR4][R6.64], R9 ;  /* 0x0000000906007986 */ /* 0x000fe2000c101904 */
[----:B------:R-:W-:Y:S05]  /*0100*/  EXIT ;  /* 0x000000000000794d */ /* 0x000fea0003800000 */
.L_x_0:
[----:B------:R-:W-:-:S00]  /*0110*/  BRA `(.L_x_0) ;  /* 0xfffffffc00fc7947 */ /* 0x000fc0000383ffff */
[----:B------:R-:W-:-:S00]  /*0120*/  NOP ;  /* 0x0000000000007918 */ /* 0x000fc00000000000 */
        /* <DEDUP_REMOVED lines=13> */
.L_x_1:


//--------------------- .nv.shared.reserved.0     --------------------------
	.section	.nv.shared.reserved.0,"aw",@nobits
	.weak		__nv_reservedSMEM_offset_0_alias
	.size		__nv_reservedSMEM_offset_0_alias, 0, 64
	.other		__nv_reservedSMEM_offset_0_alias,@"STO_CUDA_RESERVED_SHARED STV_DEFAULT"
__nv_reservedSMEM_offset_0_alias:
	.zero		0
	.zero		64


//--------------------- .nv.constant0._Z4add1PiS_S_i --------------------------
	.section	.nv.constant0._Z4add1PiS_S_i,"a",@progbits
	.sectionflags	@""
	.align	4
.nv.constant0._Z4add1PiS_S_i:
	.zero		924


//--------------------- SYMBOLS --------------------------

	.type		.nv.reservedSmem.offset0,@object
	.size		.nv.reservedSmem.offset0,0x4
